//
// Generated by NVIDIA NVVM Compiler
//
// Compiler Build ID: CL-36424714
// Cuda compilation tools, release 13.0, V13.0.88
// Based on NVVM 20.0.0
//

.version 9.0
.target sm_100
.address_size 64

	// .globl	_Z6reducePfi

.visible .entry _Z6reducePfi(
	.param .u64 .ptr .align 1 _Z6reducePfi_param_0,
	.param .u32 _Z6reducePfi_param_1
)
{
	.reg .pred 	%p<6>;
	.reg .b32 	%r<11>;
	.reg .b32 	%f<4>;
	.reg .b64 	%rd<7>;

	ld.param.u64 	%rd3, [_Z6reducePfi_param_0];
	ld.param.u32 	%r5, [_Z6reducePfi_param_1];
	cvta.to.global.u64 	%rd1, %rd3;
	mov.u32 	%r1, %tid.x;
	setp.lt.s32 	%p1, %r5, 2;
	@%p1 bra 	$L__BB0_5;
	mul.wide.u32 	%rd4, %r1, 4;
	add.s64 	%rd2, %rd1, %rd4;
	mov.b32 	%r10, 1;
$L__BB0_2:
	shl.b32 	%r3, %r10, 1;
	add.s32 	%r7, %r3, 1023;
	and.b32  	%r9, %r7, %r1;
	setp.ne.s32 	%p2, %r9, 0;
	add.s32 	%r4, %r10, %r1;
	setp.ge.s32 	%p3, %r4, %r5;
	or.pred  	%p4, %p2, %p3;
	@%p4 bra 	$L__BB0_4;
	mul.wide.u32 	%rd5, %r4, 4;
	add.s64 	%rd6, %rd1, %rd5;
	ld.global.f32 	%f1, [%rd6];
	ld.global.f32 	%f2, [%rd2];
	add.f32 	%f3, %f1, %f2;
	st.global.f32 	[%rd2], %f3;
$L__BB0_4:
	bar.sync 	0;
	setp.lt.s32 	%p5, %r3, %r5;
	mov.u32 	%r10, %r3;
	@%p5 bra 	$L__BB0_2;
$L__BB0_5:
	ret;

}


// ===== COMPILED SASS (sm_100) =====

	.target	sm_100

	.elftype	@"ET_EXEC"


//--------------------- .note.nv.tkinfo           --------------------------
	.section	.note.nv.tkinfo,"",@"SHT_NOTE"
	.sectionflags	@"SHF_NOTE_NV_TKINFO"
	.tkinfo
        /*0018*/ 	.word	0x00000002
        /*0030*/ 	.string	""
        /*0030*/ 	.string	"ptxas"
        /*0030*/ 	.string	"Cuda compilation tools, release 13.0, V13.0.88"
        /*0030*/ 	.string	"Build cuda_13.0.r13.0/compiler.36424714_0"
        /*0030*/ 	.string	"-arch sm_100 -m 64 "



//--------------------- .note.nv.cuinfo           --------------------------
	.section	.note.nv.cuinfo,"",@"SHT_NOTE"
	.sectionflags	@"SHF_NOTE_NV_CUINFO"
        /*0018*/ 	.short	0x0002
        /*001a*/ 	.short	0x0064
        /*001c*/ 	.short	0x0082
	.zero		2


//--------------------- .nv.info                  --------------------------
	.section	.nv.info,"",@"SHT_CUDA_INFO"
	.align	4


	//----- nvinfo : EIATTR_REGCOUNT
	.align		4
        /*0000*/ 	.byte	0x04, 0x2f
        /*0002*/ 	.short	(.L_1 - .L_0)
	.align		4
.L_0:
        /*0004*/ 	.word	index@(_Z6reducePfi)
        /*0008*/ 	.word	0x0000000e


	//----- nvinfo : EIATTR_FRAME_SIZE
	.align		4
.L_1:
        /*000c*/ 	.byte	0x04, 0x11
        /*000e*/ 	.short	(.L_3 - .L_2)
	.align		4
.L_2:
        /*0010*/ 	.word	index@(_Z6reducePfi)
        /*0014*/ 	.word	0x00000000


	//----- nvinfo : EIATTR_MIN_STACK_SIZE
	.align		4
.L_3:
        /*0018*/ 	.byte	0x04, 0x12
        /*001a*/ 	.short	(.L_5 - .L_4)
	.align		4
.L_4:
        /*001c*/ 	.word	index@(_Z6reducePfi)
        /*0020*/ 	.word	0x00000000
.L_5:


//--------------------- .nv.compat                --------------------------
	.section	.nv.compat,"",@"SHT_CUDA_COMPAT_INFO"
	.align	4
        /*0000*/ 	.byte	0x02, 0x09, 0x00, 0x00, 0x02, 0x02, 0x01, 0x00, 0x02, 0x05, 0x05, 0x00, 0x03, 0x07, 0x01, 0x01
        /*0010*/ 	.byte	0x02, 0x03, 0x00, 0x00, 0x02, 0x06, 0x01, 0x00, 0x04, 0x0b, 0x08, 0x00, 0x09, 0x00, 0x00, 0x00
        /*0020*/ 	.byte	0x00, 0x00, 0x00, 0x00


//--------------------- .nv.info._Z6reducePfi     --------------------------
	.section	.nv.info._Z6reducePfi,"",@"SHT_CUDA_INFO"
	.sectionflags	@""
	.align	4


	//----- nvinfo : EIATTR_CUDA_API_VERSION
	.align		4
        /*0000*/ 	.byte	0x04, 0x37
        /*0002*/ 	.short	(.L_7 - .L_6)
.L_6:
        /*0004*/ 	.word	0x00000082


	//----- nvinfo : EIATTR_KPARAM_INFO
	.align		4
.L_7:
        /*0008*/ 	.byte	0x04, 0x17
        /*000a*/ 	.short	(.L_9 - .L_8)
.L_8:
        /*000c*/ 	.word	0x00000000
        /*0010*/ 	.short	0x0001
        /*0012*/ 	.short	0x0008
        /*0014*/ 	.byte	0x00, 0xf0, 0x11, 0x00


	//----- nvinfo : EIATTR_KPARAM_INFO
	.align		4
.L_9:
        /*0018*/ 	.byte	0x04, 0x17
        /*001a*/ 	.short	(.L_11 - .L_10)
.L_10:
        /*001c*/ 	.word	0x00000000
        /*0020*/ 	.short	0x0000
        /*0022*/ 	.short	0x0000
        /*0024*/ 	.byte	0x00, 0xf5, 0x21, 0x00


	//----- nvinfo : EIATTR_SPARSE_MMA_MASK
	.align		4
.L_11:
        /*0028*/ 	.byte	0x03, 0x50
        /*002a*/ 	.short	0x0000


	//----- nvinfo : EIATTR_MAXREG_COUNT
	.align		4
        /*002c*/ 	.byte	0x03, 0x1b
        /*002e*/ 	.short	0x00ff


	//----- nvinfo : EIATTR_NUM_BARRIERS
	.align		4
        /*0030*/ 	.byte	0x02, 0x4c
        /*0032*/ 	.byte	0x01
	.zero		1


	//----- nvinfo : EIATTR_MERCURY_ISA_VERSION
	.align		4
        /*0034*/ 	.byte	0x03, 0x5f
        /*0036*/ 	.short	0x0101


	//----- nvinfo : EIATTR_VRC_CTA_INIT_COUNT
	.align		4
        /*0038*/ 	.byte	0x02, 0x4a
	.zero		1
	.zero		1


	//----- nvinfo : EIATTR_EXIT_INSTR_OFFSETS
	.align		4
        /*003c*/ 	.byte	0x04, 0x1c
        /*003e*/ 	.short	(.L_13 - .L_12)


	//   ....[0]....
.L_12:
        /*0040*/ 	.word	0x00000030


	//   ....[1]....
        /*0044*/ 	.word	0x000001c0


	//----- nvinfo : EIATTR_CRS_STACK_SIZE
	.align		4
.L_13:
        /*0048*/ 	.byte	0x04, 0x1e
        /*004a*/ 	.short	(.L_15 - .L_14)
.L_14:
        /*004c*/ 	.word	0x00000000


	//----- nvinfo : EIATTR_CBANK_PARAM_SIZE
	.align		4
.L_15:
        /*0050*/ 	.byte	0x03, 0x19
        /*0052*/ 	.short	0x000c


	//----- nvinfo : EIATTR_PARAM_CBANK
	.align		4
        /*0054*/ 	.byte	0x04, 0x0a
        /*0056*/ 	.short	(.L_17 - .L_16)
	.align		4
.L_16:
        /*0058*/ 	.word	index@(.nv.constant0._Z6reducePfi)
        /*005c*/ 	.short	0x0380
        /*005e*/ 	.short	0x000c


	//----- nvinfo : EIATTR_SW_WAR
	.align		4
.L_17:
        /*0060*/ 	.byte	0x04, 0x36
        /*0062*/ 	.short	(.L_19 - .L_18)
.L_18:
        /*0064*/ 	.word	0x00000008
.L_19:


//--------------------- .nv.callgraph             --------------------------
	.section	.nv.callgraph,"",@"SHT_CUDA_CALLGRAPH"
	.align	4
	.sectionentsize	8
	.align		4
        /*0000*/ 	.word	0x00000000
	.align		4
        /*0004*/ 	.word	0xffffffff
	.align		4
        /*0008*/ 	.word	0x00000000
	.align		4
        /*000c*/ 	.word	0xfffffffe
	.align		4
        /*0010*/ 	.word	0x00000000
	.align		4
        /*0014*/ 	.word	0xfffffffd
	.align		4
        /*0018*/ 	.word	0x00000000
	.align		4
        /*001c*/ 	.word	0xfffffffc


//--------------------- .text._Z6reducePfi        --------------------------
	.section	.text._Z6reducePfi,"ax",@progbits
	.align	128
        .global         _Z6reducePfi
        .type           _Z6reducePfi,@function
        .size           _Z6reducePfi,(.L_x_4 - _Z6reducePfi)
        .other          _Z6reducePfi,@"STO_CUDA_ENTRY STV_DEFAULT"
_Z6reducePfi:
.text._Z6reducePfi:
[----:B------:R-:W-:Y:S08]  /*0000*/  LDC R1, c[0x0][0x37c] ;  /* 0x0000df00ff017b82 */ /* 0x000ff00000000800 */
[----:B------:R-:W0:Y:S02]  /*0010*/  LDC R0, c[0x0][0x388] ;  /* 0x0000e200ff007b82 */ /* 0x000e240000000800 */
[----:B0-----:R-:W-:-:S13]  /*0020*/  ISETP.GE.AND P0, PT, R0, 0x2, PT ;  /* 0x000000020000780c */ /* 0x001fda0003f06270 */
[----:B------:R-:W-:Y:S05]  /*0030*/  @!P0 EXIT ;  /* 0x000000000000894d */ /* 0x000fea0003800000 */
[----:B------:R-:W0:Y:S01]  /*0040*/  S2R R11, SR_TID.X ;  /* 0x00000000000b7919 */ /* 0x000e220000002100 */
[----:B------:R-:W0:Y:S01]  /*0050*/  LDC.64 R2, c[0x0][0x380] ;  /* 0x0000e000ff027b82 */ /* 0x000e220000000a00 */
[----:B------:R-:W1:Y:S01]  /*0060*/  LDCU.64 UR8, c[0x0][0x358] ;  /* 0x00006b00ff0877ac */ /* 0x000e620008000a00 */
[----:B------:R-:W2:Y:S06]  /*0070*/  LDCU UR7, c[0x0][0x388] ;  /* 0x00007100ff0777ac */ /* 0x000eac0008000800 */
[----:B------:R-:W3:Y:S01]  /*0080*/  LDC.64 R6, c[0x0][0x380] ;  /* 0x0000e000ff067b82 */ /* 0x000ee20000000a00 */
[----:B------:R-:W-:Y:S01]  /*0090*/  UMOV UR4, 0x1 ;  /* 0x0000000100047882 */ /* 0x000fe20000000000 */
[----:B012---:R-:W-:-:S07]  /*00a0*/  IMAD.WIDE.U32 R2, R11, 0x4, R2 ;  /* 0x000000040b027825 */ /* 0x007fce00078e0002 */
.L_x_2:
[----:B------:R-:W-:Y:S02]  /*00b0*/  USHF.L.U32 UR5, UR4, 0x1, URZ ;  /* 0x0000000104057899 */ /* 0x000fe400080006ff */
[----:B------:R-:W-:Y:S01]  /*00c0*/  IADD3 R5, PT, PT, R11, UR4, RZ ;  /* 0x000000040b057c10 */ /* 0x000fe2000fffe0ff */
[----:B------:R-:W-:Y:S01]  /*00d0*/  BSSY.RECONVERGENT B0, `(.L_x_0) ;  /* 0x000000a000007945 */ /* 0x000fe20003800200 */
[----:B------:R-:W-:-:S06]  /*00e0*/  UIADD3 UR6, UPT, UPT, UR5, 0x3ff, URZ ;  /* 0x000003ff05067890 */ /* 0x000fcc000fffe0ff */
[----:B------:R-:W-:-:S04]  /*00f0*/  LOP3.LUT P0, RZ, R11, UR6, RZ, 0xc0, !PT ;  /* 0x000000060bff7c12 */ /* 0x000fc8000f80c0ff */
[----:B------:R-:W-:-:S13]  /*0100*/  ISETP.GE.OR P0, PT, R5, UR7, P0 ;  /* 0x0000000705007c0c */ /* 0x000fda0008706670 */
[----:B0-----:R-:W-:Y:S05]  /*0110*/  @P0 BRA `(.L_x_1) ;  /* 0x0000000000140947 */ /* 0x001fea0003800000 */
[----:B---3--:R-:W-:Y:S01]  /*0120*/  IMAD.WIDE.U32 R4, R5, 0x4, R6 ;  /* 0x0000000405047825 */ /* 0x008fe200078e0006 */
[----:B------:R-:W2:Y:S05]  /*0130*/  LDG.E R9, desc[UR8][R2.64] ;  /* 0x0000000802097981 */ /* 0x000eaa000c1e1900 */
[----:B------:R-:W2:Y:S02]  /*0140*/  LDG.E R4, desc[UR8][R4.64] ;  /* 0x0000000804047981 */ /* 0x000ea4000c1e1900 */
[----:B--2---:R-:W-:-:S05]  /*0150*/  FADD R9, R4, R9 ;  /* 0x0000000904097221 */ /* 0x004fca0000000000 */
[----:B------:R0:W-:Y:S02]  /*0160*/  STG.E desc[UR8][R2.64], R9 ;  /* 0x0000000902007986 */ /* 0x0001e4000c101908 */
.L_x_1:
[----:B------:R-:W-:Y:S05]  /*0170*/  BSYNC.RECONVERGENT B0 ;  /* 0x0000000000007941 */ /* 0x000fea0003800200 */
.L_x_0:
[----:B------:R-:W-:Y:S01]  /*0180*/  BAR.SYNC.DEFER_BLOCKING 0x0 ;  /* 0x0000000000007b1d */ /* 0x000fe20000010000 */
[----:B------:R-:W-:-:S05]  /*0190*/  UISETP.GE.AND UP0, UPT, UR5, UR7, UPT ;  /* 0x000000070500728c */ /* 0x000fca000bf06270 */
[----:B------:R-:W-:-:S04]  /*01a0*/  UMOV UR4, UR5 ;  /* 0x0000000500047c82 */ /* 0x000fc80008000000 */
[----:B------:R-:W-:Y:S05]  /*01b0*/  BRA.U !UP0, `(.L_x_2) ;  /* 0xfffffffd08bc7547 */ /* 0x000fea000b83ffff */
[----:B------:R-:W-:Y:S05]  /*01c0*/  EXIT ;  /* 0x000000000000794d */ /* 0x000fea0003800000 */
.L_x_3:
[----:B------:R-:W-:-:S00]  /*01d0*/  BRA `(.L_x_3) ;  /* 0xfffffffc00fc7947 */ /* 0x000fc0000383ffff */
[----:B------:R-:W-:-:S00]  /*01e0*/  NOP ;  /* 0x0000000000007918 */ /* 0x000fc00000000000 */
        /* <DEDUP_REMOVED lines=9> */
.L_x_4:


//--------------------- .nv.shared.reserved.0     --------------------------
	.section	.nv.shared.reserved.0,"aw",@nobits
	.weak		__nv_reservedSMEM_offset_0_alias
	.size		__nv_reservedSMEM_offset_0_alias, 0, 64
	.other		__nv_reservedSMEM_offset_0_alias,@"STO_CUDA_RESERVED_SHARED STV_DEFAULT"
__nv_reservedSMEM_offset_0_alias:
	.zero		0
	.zero		64


//--------------------- .nv.constant0._Z6reducePfi --------------------------
	.section	.nv.constant0._Z6reducePfi,"a",@progbits
	.sectionflags	@""
	.align	4
.nv.constant0._Z6reducePfi:
	.zero		908


//--------------------- SYMBOLS --------------------------

	.type		.nv.reservedSmem.offset0,@object
	.size		.nv.reservedSmem.offset0,0x4
